	.headerflags	@"EF_CUDA_TEXMODE_UNIFIED EF_CUDA_64BIT_ADDRESS EF_CUDA_ACCELERATORS EF_CUDA_SM90 EF_CUDA_VIRTUAL_SM(EF_CUDA_SM90)"
	.elftype	@"ET_EXEC"


//--------------------- .nv.info                  --------------------------
	.section	.nv.info,"",@"SHT_CUDA_INFO"
	.align	4


	//----- nvinfo : EIATTR_REGCOUNT
	.align		4
        /*0000*/ 	.byte	0x04, 0x2f
        /*0002*/ 	.short	(.L_3 - .L_2)
	.align		4
.L_2:
        /*0004*/ 	.word	index@(triton_poi_fused_cat_0)
        /*0008*/ 	.word	0x0000001a


	//----- nvinfo : EIATTR_MIN_STACK_SIZE
	.align		4
.L_3:
        /*000c*/ 	.byte	0x04, 0x12
        /*000e*/ 	.short	(.L_5 - .L_4)
	.align		4
.L_4:
        /*0010*/ 	.word	index@(triton_poi_fused_cat_0)
        /*0014*/ 	.word	0x00000000


	//----- nvinfo : EIATTR_FRAME_SIZE
	.align		4
.L_5:
        /*0018*/ 	.byte	0x04, 0x11
        /*001a*/ 	.short	(.L_7 - .L_6)
	.align		4
.L_6:
        /*001c*/ 	.word	index@(triton_poi_fused_cat_0)
        /*0020*/ 	.word	0x00000000


	//----- nvinfo : EIATTR_MIN_STACK_SIZE
	.align		4
.L_7:
        /*0024*/ 	.byte	0x04, 0x12
        /*0026*/ 	.short	(.L_9 - .L_8)
	.align		4
.L_8:
        /*0028*/ 	.word	index@(triton_poi_fused_cat_0)
        /*002c*/ 	.word	0x00000000
.L_9:


//--------------------- .nv.info.triton_poi_fused_cat_0 --------------------------
	.section	.nv.info.triton_poi_fused_cat_0,"",@"SHT_CUDA_INFO"
	.sectionflags	@""
	.align	4


	//----- nvinfo : EIATTR_CUDA_API_VERSION
	.align		4
        /*0000*/ 	.byte	0x04, 0x37
        /*0002*/ 	.short	(.L_11 - .L_10)
.L_10:
        /*0004*/ 	.word	0x0000007c


	//----- nvinfo : EIATTR_KPARAM_INFO
	.align		4
.L_11:
        /*0008*/ 	.byte	0x04, 0x17
        /*000a*/ 	.short	(.L_13 - .L_12)
.L_12:
        /*000c*/ 	.word	0x00000000
        /*0010*/ 	.short	0x0007
        /*0012*/ 	.short	0x0038
        /*0014*/ 	.byte	0x00, 0xf0, 0x11, 0x00


	//----- nvinfo : EIATTR_KPARAM_INFO
	.align		4
.L_13:
        /*0018*/ 	.byte	0x04, 0x17
        /*001a*/ 	.short	(.L_15 - .L_14)
.L_14:
        /*001c*/ 	.word	0x00000000
        /*0020*/ 	.short	0x0006
        /*0022*/ 	.short	0x0030
        /*0024*/ 	.byte	0x00, 0xf4, 0x21, 0x00


	//----- nvinfo : EIATTR_KPARAM_INFO
	.align		4
.L_15:
        /*0028*/ 	.byte	0x04, 0x17
        /*002a*/ 	.short	(.L_17 - .L_16)
.L_16:
        /*002c*/ 	.word	0x00000000
        /*0030*/ 	.short	0x0005
        /*0032*/ 	.short	0x0028
        /*0034*/ 	.byte	0x00, 0xf4, 0x21, 0x00


	//----- nvinfo : EIATTR_KPARAM_INFO
	.align		4
.L_17:
        /*0038*/ 	.byte	0x04, 0x17
        /*003a*/ 	.short	(.L_19 - .L_18)
.L_18:
        /*003c*/ 	.word	0x00000000
        /*0040*/ 	.short	0x0004
        /*0042*/ 	.short	0x0020
        /*0044*/ 	.byte	0x00, 0xf4, 0x21, 0x00


	//----- nvinfo : EIATTR_KPARAM_INFO
	.align		4
.L_19:
        /*0048*/ 	.byte	0x04, 0x17
        /*004a*/ 	.short	(.L_21 - .L_20)
.L_20:
        /*004c*/ 	.word	0x00000000
        /*0050*/ 	.short	0x0003
        /*0052*/ 	.short	0x0018
        /*0054*/ 	.byte	0x00, 0xf4, 0x21, 0x00


	//----- nvinfo : EIATTR_KPARAM_INFO
	.align		4
.L_21:
        /*0058*/ 	.byte	0x04, 0x17
        /*005a*/ 	.short	(.L_23 - .L_22)
.L_22:
        /*005c*/ 	.word	0x00000000
        /*0060*/ 	.short	0x0002
        /*0062*/ 	.short	0x0010
        /*0064*/ 	.byte	0x00, 0xf4, 0x21, 0x00


	//----- nvinfo : EIATTR_KPARAM_INFO
	.align		4
.L_23:
        /*0068*/ 	.byte	0x04, 0x17
        /*006a*/ 	.short	(.L_25 - .L_24)
.L_24:
        /*006c*/ 	.word	0x00000000
        /*0070*/ 	.short	0x0001
        /*0072*/ 	.short	0x0008
        /*0074*/ 	.byte	0x00, 0xf4, 0x21, 0x00


	//----- nvinfo : EIATTR_KPARAM_INFO
	.align		4
.L_25:
        /*0078*/ 	.byte	0x04, 0x17
        /*007a*/ 	.short	(.L_27 - .L_26)
.L_26:
        /*007c*/ 	.word	0x00000000
        /*0080*/ 	.short	0x0000
        /*0082*/ 	.short	0x0000
        /*0084*/ 	.byte	0x00, 0xf4, 0x21, 0x00


	//----- nvinfo : EIATTR_SPARSE_MMA_MASK
	.align		4
.L_27:
        /*0088*/ 	.byte	0x03, 0x50
        /*008a*/ 	.short	0x0000


	//----- nvinfo : EIATTR_MAXREG_COUNT
	.align		4
        /*008c*/ 	.byte	0x03, 0x1b
        /*008e*/ 	.short	0x00ff


	//----- nvinfo : EIATTR_EXIT_INSTR_OFFSETS
	.align		4
        /*0090*/ 	.byte	0x04, 0x1c
        /*0092*/ 	.short	(.L_29 - .L_28)


	//   ....[0]....
.L_28:
        /*0094*/ 	.word	0x00000670


	//   ....[1]....
        /*0098*/ 	.word	0x00000690


	//----- nvinfo : EIATTR_REQNTID
	.align		4
.L_29:
        /*009c*/ 	.byte	0x04, 0x10
        /*009e*/ 	.short	(.L_31 - .L_30)
.L_30:
        /*00a0*/ 	.word	0x00000080
        /*00a4*/ 	.word	0x00000001
        /*00a8*/ 	.word	0x00000001


	//----- nvinfo : EIATTR_CBANK_PARAM_SIZE
	.align		4
.L_31:
        /*00ac*/ 	.byte	0x03, 0x19
        /*00ae*/ 	.short	0x003c


	//----- nvinfo : EIATTR_PARAM_CBANK
	.align		4
        /*00b0*/ 	.byte	0x04, 0x0a
        /*00b2*/ 	.short	(.L_33 - .L_32)
	.align		4
.L_32:
        /*00b4*/ 	.word	index@(.nv.constant0.triton_poi_fused_cat_0)
        /*00b8*/ 	.short	0x0210
        /*00ba*/ 	.short	0x003c


	//----- nvinfo : EIATTR_SW_WAR
	.align		4
.L_33:
        /*00bc*/ 	.byte	0x04, 0x36
        /*00be*/ 	.short	(.L_35 - .L_34)
.L_34:
        /*00c0*/ 	.word	0x00000008
.L_35:


//--------------------- .nv.callgraph             --------------------------
	.section	.nv.callgraph,"",@"SHT_CUDA_CALLGRAPH"
	.align	4
	.sectionentsize	8
	.align		4
        /*0000*/ 	.word	0x00000000
	.align		4
        /*0004*/ 	.word	0xffffffff
	.align		4
        /*0008*/ 	.word	0x00000000
	.align		4
        /*000c*/ 	.word	0xfffffffe
	.align		4
        /*0010*/ 	.word	0x00000000
	.align		4
        /*0014*/ 	.word	0xfffffffd
	.align		4
        /*0018*/ 	.word	0x00000000
	.align		4
        /*001c*/ 	.word	0xfffffffc


//--------------------- .nv.constant4             --------------------------
	.section	.nv.constant4,"a",@progbits
	.align	8
	.align		8
.nv.constant4:
        /*0000*/ 	.dword	_$_str
	.align		8
        /*0008*/ 	.dword	_$_str_$_2


//--------------------- .text.triton_poi_fused_cat_0 --------------------------
	.section	.text.triton_poi_fused_cat_0,"ax",@progbits
	.align	128
        .global         triton_poi_fused_cat_0
        .type           triton_poi_fused_cat_0,@function
        .size           triton_poi_fused_cat_0,(.L_x_1 - triton_poi_fused_cat_0)
        .other          triton_poi_fused_cat_0,@"STO_CUDA_ENTRY STV_DEFAULT"
triton_poi_fused_cat_0:
.text.triton_poi_fused_cat_0:
[----:B------:R-:W0:Y:S01]  /*0000*/  LDC R1, c[0x0][0x28] ;  /* 0x00000a00ff017b82 */ /* 0x000e220000000800 */
[----:B------:R-:W1:Y:S07]  /*0010*/  S2R R0, SR_TID.X ;  /* 0x0000000000007919 */ /* 0x000e6e0000002100 */
[----:B------:R-:W2:Y:S01]  /*0020*/  LDC.64 R2, c[0x0][0x228] ;  /* 0x00008a00ff027b82 */ /* 0x000ea20000000a00 */
[----:B------:R-:W-:Y:S01]  /*0030*/  IMAD.MOV.U32 R10, RZ, RZ, RZ ;  /* 0x000000ffff0a7224 */ /* 0x000fe200078e00ff */
[----:B------:R-:W-:Y:S01]  /*0040*/  ULDC.64 UR4, c[0x0][0x208] ;  /* 0x0000820000047ab9 */ /* 0x000fe20000000a00 */
[----:B------:R-:W3:Y:S05]  /*0050*/  S2R R11, SR_CTAID.X ;  /* 0x00000000000b7919 */ /* 0x000eea0000002500 */
[----:B------:R-:W4:Y:S08]  /*0060*/  LDC.64 R16, c[0x0][0x218] ;  /* 0x00008600ff107b82 */ /* 0x000f300000000a00 */
[----:B------:R-:W5:Y:S08]  /*0070*/  LDC.64 R18, c[0x0][0x220] ;  /* 0x00008800ff127b82 */ /* 0x000f700000000a00 */
[----:B------:R-:W4:Y:S01]  /*0080*/  LDC.64 R8, c[0x0][0x230] ;  /* 0x00008c00ff087b82 */ /* 0x000f220000000a00 */
[----:B-1----:R-:W-:-:S07]  /*0090*/  IMAD.SHL.U32 R0, R0, 0x2, RZ ;  /* 0x0000000200007824 */ /* 0x002fce00078e00ff */
[----:B------:R-:W1:Y:S01]  /*00a0*/  LDC.64 R6, c[0x0][0x238] ;  /* 0x00008e00ff067b82 */ /* 0x000e620000000a00 */
[----:B------:R-:W-:-:S05]  /*00b0*/  LOP3.LUT R0, R0, 0xfe, RZ, 0xc0, !PT ;  /* 0x000000fe00007812 */ /* 0x000fca00078ec0ff */
[----:B---3--:R-:W-:-:S05]  /*00c0*/  IMAD R11, R11, 0x100, R0 ;  /* 0x000001000b0b7824 */ /* 0x008fca00078e0200 */
[----:B------:R-:W-:Y:S02]  /*00d0*/  SHF.R.S32.HI R20, RZ, 0x1f, R11 ;  /* 0x0000001fff147819 */ /* 0x000fe4000001140b */
[----:B------:R-:W-:Y:S02]  /*00e0*/  ISETP.GE.AND P0, PT, R11, 0x200, PT ;  /* 0x000002000b00780c */ /* 0x000fe40003f06270 */
[----:B------:R-:W-:-:S04]  /*00f0*/  LEA.HI R4, R20, R11, RZ, 0x4 ;  /* 0x0000000b14047211 */ /* 0x000fc800078f20ff */
[----:B------:R-:W-:-:S04]  /*0100*/  SHF.R.S32.HI R15, RZ, 0x4, R4 ;  /* 0x00000004ff0f7819 */ /* 0x000fc80000011404 */
[----:B------:R-:W-:-:S04]  /*0110*/  LEA.HI R0, R15, R15, RZ, 0x3 ;  /* 0x0000000f0f007211 */ /* 0x000fc800078f18ff */
[----:B------:R-:W-:-:S05]  /*0120*/  LOP3.LUT R0, R0, 0xfffffff8, RZ, 0xc0, !PT ;  /* 0xfffffff800007812 */ /* 0x000fca00078ec0ff */
[----:B------:R-:W-:-:S04]  /*0130*/  IMAD.IADD R15, R15, 0x1, -R0 ;  /* 0x000000010f0f7824 */ /* 0x000fc800078e0a00 */
[C---:B--2---:R-:W-:Y:S01]  /*0140*/  IMAD.WIDE R2, R15.reuse, 0x4, R2 ;  /* 0x000000040f027825 */ /* 0x044fe200078e0202 */
[----:B------:R-:W-:-:S03]  /*0150*/  ISETP.GT.AND P3, PT, R15, 0x3, !P0 ;  /* 0x000000030f00780c */ /* 0x000fc60004764270 */
[----:B------:R-:W-:-:S10]  /*0160*/  IMAD.MOV.U32 R0, RZ, RZ, RZ ;  /* 0x000000ffff007224 */ /* 0x000fd400078e00ff */
[----:B------:R-:W2:Y:S04]  /*0170*/  @P3 LDG.E.EL R10, desc[UR4][R2.64+-0x10] ;  /* 0xfffff004020a3981 */ /* 0x000ea8000c2e1900 */
[----:B------:R3:W2:Y:S01]  /*0180*/  @P3 LDG.E.EL R0, desc[UR4][R2.64+-0x10] ;  /* 0xfffff00402003981 */ /* 0x0006a2000c2e1900 */
[----:B------:R-:W-:Y:S01]  /*0190*/  LEA.HI R20, R20, R11, RZ, 0x7 ;  /* 0x0000000b14147211 */ /* 0x000fe200078f38ff */
[----:B------:R-:W-:Y:S01]  /*01a0*/  IMAD.MOV.U32 R12, RZ, RZ, RZ ;  /* 0x000000ffff0c7224 */ /* 0x000fe200078e00ff */
[----:B------:R-:W-:Y:S01]  /*01b0*/  LOP3.LUT R4, R4, 0xfffffff0, RZ, 0xc0, !PT ;  /* 0xfffffff004047812 */ /* 0x000fe200078ec0ff */
[----:B------:R-:W-:Y:S01]  /*01c0*/  IMAD.MOV.U32 R14, RZ, RZ, RZ ;  /* 0x000000ffff0e7224 */ /* 0x000fe200078e00ff */
[----:B------:R-:W-:Y:S01]  /*01d0*/  SHF.R.S32.HI R13, RZ, 0x7, R20 ;  /* 0x00000007ff0d7819 */ /* 0x000fe20000011414 */
[----:B-----5:R-:W-:-:S04]  /*01e0*/  IMAD.WIDE R22, R15, 0x4, R18 ;  /* 0x000000040f167825 */ /* 0x020fc800078e0212 */
[----:B------:R-:W-:Y:S01]  /*01f0*/  IMAD.IADD R4, R11, 0x1, -R4 ;  /* 0x000000010b047824 */ /* 0x000fe200078e0a04 */
[----:B------:R-:W-:Y:S01]  /*0200*/  LOP3.LUT R20, R20, 0xffffff80, RZ, 0xc0, !PT ;  /* 0xffffff8014147812 */ /* 0x000fe200078ec0ff */
[----:B------:R-:W5:Y:S02]  /*0210*/  @P3 LDG.E.EL R12, desc[UR4][R22.64+-0x10] ;  /* 0xfffff004160c3981 */ /* 0x000f64000c2e1900 */
[----:B------:R-:W-:Y:S01]  /*0220*/  IMAD R4, R13, 0x40, R4 ;  /* 0x000000400d047824 */ /* 0x000fe200078e0204 */
[C---:B------:R-:W-:Y:S01]  /*0230*/  ISETP.GE.AND P1, PT, R15.reuse, 0x4, PT ;  /* 0x000000040f00780c */ /* 0x040fe20003f26270 */
[----:B------:R-:W5:Y:S02]  /*0240*/  @P3 LDG.E.EL R14, desc[UR4][R22.64+-0x10] ;  /* 0xfffff004160e3981 */ /* 0x000f64000c2e1900 */
[----:B------:R-:W-:-:S04]  /*0250*/  IMAD R4, R15, 0x10, R4 ;  /* 0x000000100f047824 */ /* 0x000fc800078e0204 */
[----:B---3--:R-:W-:Y:S01]  /*0260*/  VIADD R3, R4, 0xffffffc0 ;  /* 0xffffffc004037836 */ /* 0x008fe20000000000 */
[----:B------:R-:W-:-:S03]  /*0270*/  CS2R R4, SRZ ;  /* 0x0000000000047805 */ /* 0x000fc6000001ff00 */
[----:B----4-:R-:W-:Y:S02]  /*0280*/  IMAD.WIDE R16, R3, 0x4, R16 ;  /* 0x0000000403107825 */ /* 0x010fe400078e0210 */
[----:B------:R-:W3:Y:S03]  /*0290*/  LDC.64 R2, c[0x0][0x210] ;  /* 0x00008400ff027b82 */ /* 0x000ee60000000a00 */
[----:B------:R4:W5:Y:S01]  /*02a0*/  @P3 LDG.E.64 R4, desc[UR4][R16.64] ;  /* 0x0000000410043981 */ /* 0x000962000c1e1b00 */
[----:B0-----:R-:W-:Y:S01]  /*02b0*/  IMAD.WIDE R8, R15, 0x4, R8 ;  /* 0x000000040f087825 */ /* 0x001fe200078e0208 */
[----:B------:R-:W-:-:S03]  /*02c0*/  CS2R R18, SRZ ;  /* 0x0000000000127805 */ /* 0x000fc6000001ff00 */
[----:B-1----:R-:W-:Y:S01]  /*02d0*/  IMAD.WIDE R6, R15, 0x4, R6 ;  /* 0x000000040f067825 */ /* 0x002fe200078e0206 */
[C---:B------:R-:W-:Y:S02]  /*02e0*/  ISETP.LT.AND P2, PT, R11.reuse, 0x200, !P1 ;  /* 0x000002000b00780c */ /* 0x040fe40004f41270 */
[----:B------:R-:W5:Y:S01]  /*02f0*/  @P3 LDG.E.EL R18, desc[UR4][R8.64+-0x10] ;  /* 0xfffff00408123981 */ /* 0x000f62000c2e1900 */
[----:B------:R-:W-:Y:S02]  /*0300*/  IMAD.MOV.U32 R15, RZ, RZ, RZ ;  /* 0x000000ffff0f7224 */ /* 0x000fe400078e00ff */
[----:B------:R-:W-:Y:S01]  /*0310*/  IMAD.IADD R20, R11, 0x1, -R20 ;  /* 0x000000010b147824 */ /* 0x000fe200078e0a14 */
[----:B------:R-:W5:Y:S01]  /*0320*/  @P3 LDG.E.EL R19, desc[UR4][R6.64+-0x10] ;  /* 0xfffff00406133981 */ /* 0x000f62000c2e1900 */
[----:B----4-:R-:W-:Y:S02]  /*0330*/  IMAD.MOV.U32 R16, RZ, RZ, RZ ;  /* 0x000000ffff107224 */ /* 0x010fe400078e00ff */
[----:B------:R-:W-:Y:S01]  /*0340*/  IMAD R21, R13, 0x40, R20 ;  /* 0x000000400d157824 */ /* 0x000fe200078e0214 */
[----:B------:R-:W4:Y:S04]  /*0350*/  @P3 LDG.E.EL R15, desc[UR4][R8.64+-0x10] ;  /* 0xfffff004080f3981 */ /* 0x000f28000c2e1900 */
[----:B------:R0:W4:Y:S01]  /*0360*/  @P3 LDG.E.EL R16, desc[UR4][R6.64+-0x10] ;  /* 0xfffff00406103981 */ /* 0x000122000c2e1900 */
[----:B---3--:R-:W-:Y:S01]  /*0370*/  IMAD.WIDE R20, R21, 0x4, R2 ;  /* 0x0000000415147825 */ /* 0x008fe200078e0202 */
[----:B------:R-:W-:-:S06]  /*0380*/  CS2R R2, SRZ ;  /* 0x0000000000027805 */ /* 0x000fcc000001ff00 */
[----:B------:R1:W3:Y:S01]  /*0390*/  @P2 LDG.E.64 R2, desc[UR4][R20.64] ;  /* 0x0000000414022981 */ /* 0x0002e2000c1e1b00 */
[----:B0-----:R-:W-:Y:S01]  /*03a0*/  IMAD.MOV.U32 R7, RZ, RZ, 0x3e800000 ;  /* 0x3e800000ff077424 */ /* 0x001fe200078e00ff */
[----:B--2---:R-:W-:-:S05]  /*03b0*/  SEL R10, R10, RZ, P3 ;  /* 0x000000ff0a0a7207 */ /* 0x004fca0001800000 */
[----:B------:R-:W-:Y:S01]  /*03c0*/  FADD R10, R10, 9.9999997473787516356e-06 ;  /* 0x3727c5ac0a0a7421 */ /* 0x000fe20000000000 */
[----:B------:R-:W-:-:S03]  /*03d0*/  SEL R0, R0, RZ, P3 ;  /* 0x000000ff00007207 */ /* 0x000fc60001800000 */
[----:B------:R-:W0:Y:S02]  /*03e0*/  MUFU.SQRT R13, R10 ;  /* 0x0000000a000d7308 */ /* 0x000e240000002000 */
[----:B------:R-:W-:-:S06]  /*03f0*/  FADD R0, R0, 9.9999997473787516356e-06 ;  /* 0x3727c5ac00007421 */ /* 0x000fcc0000000000 */
[----:B------:R-:W2:Y:S01]  /*0400*/  MUFU.SQRT R8, R0 ;  /* 0x0000000000087308 */ /* 0x000ea20000002000 */
[C---:B0-----:R-:W-:Y:S02]  /*0410*/  FSETP.GT.AND P6, PT, R13.reuse, 8.50705917302346158658e+37, PT ;  /* 0x7e8000000d00780b */ /* 0x041fe40003fc4000 */
[----:B------:R-:W-:Y:S02]  /*0420*/  FSETP.GEU.AND P4, PT, R13, 1.175494350822287508e-38, PT ;  /* 0x008000000d00780b */ /* 0x000fe40003f8e000 */
[----:B-1----:R-:W-:Y:S02]  /*0430*/  FSEL R20, R7, 1, P6 ;  /* 0x3f80000007147808 */ /* 0x002fe40003000000 */
[----:B--2---:R-:W-:-:S07]  /*0440*/  FSETP.GT.AND P5, PT, R8, 8.50705917302346158658e+37, PT ;  /* 0x7e8000000800780b */ /* 0x004fce0003fa4000 */
[----:B------:R-:W-:Y:S01]  /*0450*/  @P6 FMUL R13, R13, 0.25 ;  /* 0x3e8000000d0d6820 */ /* 0x000fe20000400000 */
[----:B------:R-:W-:-:S03]  /*0460*/  FSETP.GEU.AND P6, PT, R8, 1.175494350822287508e-38, PT ;  /* 0x008000000800780b */ /* 0x000fc60003fce000 */
[----:B------:R-:W-:Y:S02]  /*0470*/  @!P4 FMUL R13, R13, 16777216 ;  /* 0x4b8000000d0dc820 */ /* 0x000fe40000400000 */
[----:B------:R-:W-:-:S08]  /*0480*/  @P5 FMUL R8, R8, 0.25 ;  /* 0x3e80000008085820 */ /* 0x000fd00000400000 */
[----:B------:R-:W-:Y:S01]  /*0490*/  @!P6 FMUL R8, R8, 16777216 ;  /* 0x4b8000000808e820 */ /* 0x000fe20000400000 */
[----:B------:R-:W0:Y:S01]  /*04a0*/  MUFU.RCP R13, R13 ;  /* 0x0000000d000d7308 */ /* 0x000e220000001000 */
[----:B------:R-:W-:-:S07]  /*04b0*/  FSEL R7, R7, 1, P5 ;  /* 0x3f80000007077808 */ /* 0x000fce0002800000 */
[----:B------:R-:W1:Y:S01]  /*04c0*/  MUFU.RCP R8, R8 ;  /* 0x0000000800087308 */ /* 0x000e620000001000 */
[----:B-----5:R-:W-:Y:S02]  /*04d0*/  SEL R0, R5, RZ, P3 ;  /* 0x000000ff05007207 */ /* 0x020fe40001800000 */
[----:B------:R-:W-:Y:S02]  /*04e0*/  SEL R6, R4, RZ, P3 ;  /* 0x000000ff04067207 */ /* 0x000fe40001800000 */
[----:B------:R-:W2:Y:S01]  /*04f0*/  LDC.64 R4, c[0x0][0x240] ;  /* 0x00009000ff047b82 */ /* 0x000ea20000000a00 */
[----:B------:R-:W-:Y:S01]  /*0500*/  SEL R9, R12, RZ, P3 ;  /* 0x000000ff0c097207 */ /* 0x000fe20001800000 */
[----:B------:R-:W-:Y:S01]  /*0510*/  @!P4 FMUL R20, R20, 16777216 ;  /* 0x4b8000001414c820 */ /* 0x000fe20000400000 */
[----:B------:R-:W-:Y:S01]  /*0520*/  SEL R17, R14, RZ, P3 ;  /* 0x000000ff0e117207 */ /* 0x000fe20001800000 */
[----:B------:R-:W-:Y:S02]  /*0530*/  @!P6 FMUL R7, R7, 16777216 ;  /* 0x4b8000000707e820 */ /* 0x000fe40000400000 */
[----:B------:R-:W-:Y:S01]  /*0540*/  FADD R6, R6, -R9 ;  /* 0x8000000906067221 */ /* 0x000fe20000000000 */
[----:B0-----:R-:W-:Y:S01]  /*0550*/  FMUL R13, R13, R20 ;  /* 0x000000140d0d7220 */ /* 0x001fe20000400000 */
[----:B------:R-:W-:Y:S01]  /*0560*/  FADD R0, R0, -R17 ;  /* 0x8000001100007221 */ /* 0x000fe20000000000 */
[----:B-1----:R-:W-:Y:S01]  /*0570*/  FMUL R7, R8, R7 ;  /* 0x0000000708077220 */ /* 0x002fe20000400000 */
[----:B----4-:R-:W-:Y:S01]  /*0580*/  SEL R15, R15, RZ, P3 ;  /* 0x000000ff0f0f7207 */ /* 0x010fe20001800000 */
[----:B------:R-:W-:Y:S01]  /*0590*/  FMUL R6, R6, R13 ;  /* 0x0000000d06067220 */ /* 0x000fe20000400000 */
[----:B------:R-:W-:Y:S01]  /*05a0*/  SEL R18, R18, RZ, P3 ;  /* 0x000000ff12127207 */ /* 0x000fe20001800000 */
[----:B------:R-:W-:Y:S01]  /*05b0*/  FMUL R7, R0, R7 ;  /* 0x0000000700077220 */ /* 0x000fe20000400000 */
[----:B------:R-:W-:-:S02]  /*05c0*/  SEL R19, R19, RZ, P3 ;  /* 0x000000ff13137207 */ /* 0x000fc40001800000 */
[----:B------:R-:W-:-:S03]  /*05d0*/  SEL R16, R16, RZ, P3 ;  /* 0x000000ff10107207 */ /* 0x000fc60001800000 */
[----:B------:R-:W-:Y:S02]  /*05e0*/  FFMA R0, R6, R15, R19 ;  /* 0x0000000f06007223 */ /* 0x000fe40000000013 */
[----:B------:R-:W-:Y:S01]  /*05f0*/  FFMA R16, R7, R18, R16 ;  /* 0x0000001207107223 */ /* 0x000fe20000000010 */
[----:B---3--:R-:W-:Y:S02]  /*0600*/  SEL R2, R2, RZ, P2 ;  /* 0x000000ff02027207 */ /* 0x008fe40001000000 */
[----:B------:R-:W-:Y:S02]  /*0610*/  SEL R3, R3, RZ, P2 ;  /* 0x000000ff03037207 */ /* 0x000fe40001000000 */
[----:B------:R-:W-:Y:S02]  /*0620*/  FSETP.GEU.AND P2, PT, R0, RZ, PT ;  /* 0x000000ff0000720b */ /* 0x000fe40003f4e000 */
[----:B------:R-:W-:Y:S01]  /*0630*/  FSETP.GEU.AND P3, PT, R16, RZ, PT ;  /* 0x000000ff1000720b */ /* 0x000fe20003f6e000 */
[----:B--2---:R-:W-:Y:S01]  /*0640*/  IMAD.WIDE R4, R11, 0x4, R4 ;  /* 0x000000040b047825 */ /* 0x004fe200078e0204 */
[----:B------:R-:W-:-:S02]  /*0650*/  @P1 FSEL R2, R0, RZ, P2 ;  /* 0x000000ff00021208 */ /* 0x000fc40001000000 */
[----:B------:R-:W-:Y:S01]  /*0660*/  @P1 FSEL R3, R16, RZ, P3 ;  /* 0x000000ff10031208 */ /* 0x000fe20001800000 */
[----:B------:R-:W-:Y:S08]  /*0670*/  @P0 EXIT ;  /* 0x000000000000094d */ /* 0x000ff00003800000 */
[----:B------:R-:W-:Y:S01]  /*0680*/  STG.E.64 desc[UR4][R4.64], R2 ;  /* 0x0000000204007986 */ /* 0x000fe2000c101b04 */
[----:B------:R-:W-:Y:S05]  /*0690*/  EXIT ;  /* 0x000000000000794d */ /* 0x000fea0003800000 */
.L_x_0:
[----:B------:R-:W-:-:S00]  /*06a0*/  BRA `(.L_x_0) ;  /* 0xfffffffc00fc7947 */ /* 0x000fc0000383ffff */
[----:B------:R-:W-:-:S00]  /*06b0*/  NOP ;  /* 0x0000000000007918 */ /* 0x000fc00000000000 */
        /* <DEDUP_REMOVED lines=12> */
.L_x_1:


//--------------------- .nv.global.init           --------------------------
	.section	.nv.global.init,"aw",@progbits
.nv.global.init:
	.type		_$_str,@object
	.size		_$_str,(_$_str_$_2 - _$_str)
_$_str:
        /*0000*/ 	.byte	0x5f, 0x5f, 0x43, 0x55, 0x44, 0x41, 0x5f, 0x46, 0x54, 0x5a, 0x00
	.type		_$_str_$_2,@object
	.size		_$_str_$_2,(.L_1 - _$_str_$_2)
_$_str_$_2:
        /*000b*/ 	.byte	0x5f, 0x5f, 0x43, 0x55, 0x44, 0x41, 0x5f, 0x50, 0x52, 0x45, 0x43, 0x5f, 0x53, 0x51, 0x52, 0x54
        /*001b*/ 	.byte	0x00
.L_1:


//--------------------- .nv.constant0.triton_poi_fused_cat_0 --------------------------
	.section	.nv.constant0.triton_poi_fused_cat_0,"a",@progbits
	.sectionflags	@""
	.align	4
.nv.constant0.triton_poi_fused_cat_0:
	.zero		588
